//
// Generated by NVIDIA NVVM Compiler
//
// Compiler Build ID: CL-36424714
// Cuda compilation tools, release 13.0, V13.0.88
// Based on NVVM 20.0.0
//

.version 9.0
.target sm_100
.address_size 64

	// .globl	_Z20tiledMatrixMulKernelPfS_S_i
// _ZZ20tiledMatrixMulKernelPfS_S_iE3Mds has been demoted
// _ZZ20tiledMatrixMulKernelPfS_S_iE3Nds has been demoted

.visible .entry _Z20tiledMatrixMulKernelPfS_S_i(
	.param .u64 .ptr .align 1 _Z20tiledMatrixMulKernelPfS_S_i_param_0,
	.param .u64 .ptr .align 1 _Z20tiledMatrixMulKernelPfS_S_i_param_1,
	.param .u64 .ptr .align 1 _Z20tiledMatrixMulKernelPfS_S_i_param_2,
	.param .u32 _Z20tiledMatrixMulKernelPfS_S_i_param_3
)
{
	.reg .pred 	%p<10>;
	.reg .b32 	%r<42>;
	.reg .b32 	%f<63>;
	.reg .b64 	%rd<13>;
	// demoted variable
	.shared .align 4 .b8 _ZZ20tiledMatrixMulKernelPfS_S_iE3Mds[1024];
	// demoted variable
	.shared .align 4 .b8 _ZZ20tiledMatrixMulKernelPfS_S_iE3Nds[1024];
	ld.param.u64 	%rd4, [_Z20tiledMatrixMulKernelPfS_S_i_param_0];
	ld.param.u64 	%rd5, [_Z20tiledMatrixMulKernelPfS_S_i_param_1];
	ld.param.u64 	%rd6, [_Z20tiledMatrixMulKernelPfS_S_i_param_2];
	ld.param.u32 	%r24, [_Z20tiledMatrixMulKernelPfS_S_i_param_3];
	mov.u32 	%r37, %tid.x;
	mov.u32 	%r39, %tid.y;
	mov.u32 	%r25, %ctaid.x;
	mov.u32 	%r26, %ctaid.y;
	shl.b32 	%r27, %r26, 4;
	add.s32 	%r3, %r27, %r39;
	shl.b32 	%r4, %r25, 4;
	add.s32 	%r5, %r4, %r37;
	setp.lt.s32 	%p1, %r24, 1;
	mov.f32 	%f62, 0f00000000;
	@%p1 bra 	$L__BB0_7;
	add.s32 	%r28, %r24, 15;
	shr.u32 	%r29, %r28, 4;
	shl.b32 	%r30, %r39, 6;
	mov.u32 	%r31, _ZZ20tiledMatrixMulKernelPfS_S_iE3Mds;
	add.s32 	%r6, %r31, %r30;
	shl.b32 	%r32, %r37, 2;
	add.s32 	%r7, %r6, %r32;
	mov.u32 	%r33, _ZZ20tiledMatrixMulKernelPfS_S_iE3Nds;
	add.s32 	%r9, %r33, %r32;
	add.s32 	%r8, %r9, %r30;
	neg.s32 	%r41, %r29;
	mad.lo.s32 	%r34, %r39, %r24, %r37;
	add.s32 	%r40, %r34, %r4;
	shl.b32 	%r12, %r24, 4;
	mad.lo.s32 	%r38, %r24, %r3, %r37;
	cvta.to.global.u64 	%rd1, %rd4;
	cvta.to.global.u64 	%rd2, %rd5;
	mov.f32 	%f62, 0f00000000;
$L__BB0_2:
	setp.ge.u32 	%p2, %r3, %r24;
	mul.wide.s32 	%rd7, %r38, 4;
	add.s64 	%rd3, %rd1, %rd7;
	setp.ge.s32 	%p3, %r37, %r24;
	mov.f32 	%f60, 0f00000000;
	or.pred  	%p4, %p2, %p3;
	@%p4 bra 	$L__BB0_4;
	ld.global.f32 	%f60, [%rd3];
$L__BB0_4:
	setp.ge.u32 	%p5, %r5, %r24;
	st.shared.f32 	[%r7], %f60;
	setp.ge.s32 	%p6, %r39, %r24;
	mov.f32 	%f61, 0f00000000;
	or.pred  	%p7, %p5, %p6;
	@%p7 bra 	$L__BB0_6;
	mul.wide.u32 	%rd8, %r40, 4;
	add.s64 	%rd9, %rd2, %rd8;
	ld.global.f32 	%f61, [%rd9];
$L__BB0_6:
	st.shared.f32 	[%r8], %f61;
	bar.sync 	0;
	ld.shared.f32 	%f12, [%r6];
	ld.shared.f32 	%f13, [%r9];
	fma.rn.f32 	%f14, %f12, %f13, %f62;
	ld.shared.f32 	%f15, [%r6+4];
	ld.shared.f32 	%f16, [%r9+64];
	fma.rn.f32 	%f17, %f15, %f16, %f14;
	ld.shared.f32 	%f18, [%r6+8];
	ld.shared.f32 	%f19, [%r9+128];
	fma.rn.f32 	%f20, %f18, %f19, %f17;
	ld.shared.f32 	%f21, [%r6+12];
	ld.shared.f32 	%f22, [%r9+192];
	fma.rn.f32 	%f23, %f21, %f22, %f20;
	ld.shared.f32 	%f24, [%r6+16];
	ld.shared.f32 	%f25, [%r9+256];
	fma.rn.f32 	%f26, %f24, %f25, %f23;
	ld.shared.f32 	%f27, [%r6+20];
	ld.shared.f32 	%f28, [%r9+320];
	fma.rn.f32 	%f29, %f27, %f28, %f26;
	ld.shared.f32 	%f30, [%r6+24];
	ld.shared.f32 	%f31, [%r9+384];
	fma.rn.f32 	%f32, %f30, %f31, %f29;
	ld.shared.f32 	%f33, [%r6+28];
	ld.shared.f32 	%f34, [%r9+448];
	fma.rn.f32 	%f35, %f33, %f34, %f32;
	ld.shared.f32 	%f36, [%r6+32];
	ld.shared.f32 	%f37, [%r9+512];
	fma.rn.f32 	%f38, %f36, %f37, %f35;
	ld.shared.f32 	%f39, [%r6+36];
	ld.shared.f32 	%f40, [%r9+576];
	fma.rn.f32 	%f41, %f39, %f40, %f38;
	ld.shared.f32 	%f42, [%r6+40];
	ld.shared.f32 	%f43, [%r9+640];
	fma.rn.f32 	%f44, %f42, %f43, %f41;
	ld.shared.f32 	%f45, [%r6+44];
	ld.shared.f32 	%f46, [%r9+704];
	fma.rn.f32 	%f47, %f45, %f46, %f44;
	ld.shared.f32 	%f48, [%r6+48];
	ld.shared.f32 	%f49, [%r9+768];
	fma.rn.f32 	%f50, %f48, %f49, %f47;
	ld.shared.f32 	%f51, [%r6+52];
	ld.shared.f32 	%f52, [%r9+832];
	fma.rn.f32 	%f53, %f51, %f52, %f50;
	ld.shared.f32 	%f54, [%r6+56];
	ld.shared.f32 	%f55, [%r9+896];
	fma.rn.f32 	%f56, %f54, %f55, %f53;
	ld.shared.f32 	%f57, [%r6+60];
	ld.shared.f32 	%f58, [%r9+960];
	fma.rn.f32 	%f62, %f57, %f58, %f56;
	bar.sync 	0;
	add.s32 	%r41, %r41, 1;
	setp.ne.s32 	%p8, %r41, 0;
	add.s32 	%r40, %r40, %r12;
	add.s32 	%r39, %r39, 16;
	add.s32 	%r38, %r38, 16;
	add.s32 	%r37, %r37, 16;
	@%p8 bra 	$L__BB0_2;
$L__BB0_7:
	max.s32 	%r35, %r3, %r5;
	setp.ge.s32 	%p9, %r35, %r24;
	@%p9 bra 	$L__BB0_9;
	mad.lo.s32 	%r36, %r24, %r3, %r5;
	cvta.to.global.u64 	%rd10, %rd6;
	mul.wide.u32 	%rd11, %r36, 4;
	add.s64 	%rd12, %rd10, %rd11;
	st.global.f32 	[%rd12], %f62;
$L__BB0_9:
	ret;

}


// ===== COMPILED SASS (sm_100) =====

	.target	sm_100

	.elftype	@"ET_EXEC"


//--------------------- .note.nv.tkinfo           --------------------------
	.section	.note.nv.tkinfo,"",@"SHT_NOTE"
	.sectionflags	@"SHF_NOTE_NV_TKINFO"
	.tkinfo
        /*0018*/ 	.word	0x00000002
        /*0030*/ 	.string	""
        /*0030*/ 	.string	"ptxas"
        /*0030*/ 	.string	"Cuda compilation tools, release 13.0, V13.0.88"
        /*0030*/ 	.string	"Build cuda_13.0.r13.0/compiler.36424714_0"
        /*0030*/ 	.string	"-arch sm_100 -m 64 "



//--------------------- .note.nv.cuinfo           --------------------------
	.section	.note.nv.cuinfo,"",@"SHT_NOTE"
	.sectionflags	@"SHF_NOTE_NV_CUINFO"
        /*0018*/ 	.short	0x0002
        /*001a*/ 	.short	0x0064
        /*001c*/ 	.short	0x0082
	.zero		2


//--------------------- .nv.info                  --------------------------
	.section	.nv.info,"",@"SHT_CUDA_INFO"
	.align	4


	//----- nvinfo : EIATTR_REGCOUNT
	.align		4
        /*0000*/ 	.byte	0x04, 0x2f
        /*0002*/ 	.short	(.L_1 - .L_0)
	.align		4
.L_0:
        /*0004*/ 	.word	index@(_Z20tiledMatrixMulKernelPfS_S_i)
        /*0008*/ 	.word	0x00000020


	//----- nvinfo : EIATTR_FRAME_SIZE
	.align		4
.L_1:
        /*000c*/ 	.byte	0x04, 0x11
        /*000e*/ 	.short	(.L_3 - .L_2)
	.align		4
.L_2:
        /*0010*/ 	.word	index@(_Z20tiledMatrixMulKernelPfS_S_i)
        /*0014*/ 	.word	0x00000000


	//----- nvinfo : EIATTR_MIN_STACK_SIZE
	.align		4
.L_3:
        /*0018*/ 	.byte	0x04, 0x12
        /*001a*/ 	.short	(.L_5 - .L_4)
	.align		4
.L_4:
        /*001c*/ 	.word	index@(_Z20tiledMatrixMulKernelPfS_S_i)
        /*0020*/ 	.word	0x00000000
.L_5:


//--------------------- .nv.compat                --------------------------
	.section	.nv.compat,"",@"SHT_CUDA_COMPAT_INFO"
	.align	4
        /*0000*/ 	.byte	0x02, 0x09, 0x00, 0x00, 0x02, 0x02, 0x01, 0x00, 0x02, 0x05, 0x05, 0x00, 0x03, 0x07, 0x01, 0x01
        /*0010*/ 	.byte	0x02, 0x03, 0x00, 0x00, 0x02, 0x06, 0x01, 0x00, 0x04, 0x0b, 0x08, 0x00, 0x09, 0x00, 0x00, 0x00
        /*0020*/ 	.byte	0x00, 0x00, 0x00, 0x00


//--------------------- .nv.info._Z20tiledMatrixMulKernelPfS_S_i --------------------------
	.section	.nv.info._Z20tiledMatrixMulKernelPfS_S_i,"",@"SHT_CUDA_INFO"
	.sectionflags	@""
	.align	4


	//----- nvinfo : EIATTR_CUDA_API_VERSION
	.align		4
        /*0000*/ 	.byte	0x04, 0x37
        /*0002*/ 	.short	(.L_7 - .L_6)
.L_6:
        /*0004*/ 	.word	0x00000082


	//----- nvinfo : EIATTR_KPARAM_INFO
	.align		4
.L_7:
        /*0008*/ 	.byte	0x04, 0x17
        /*000a*/ 	.short	(.L_9 - .L_8)
.L_8:
        /*000c*/ 	.word	0x00000000
        /*0010*/ 	.short	0x0003
        /*0012*/ 	.short	0x0018
        /*0014*/ 	.byte	0x00, 0xf0, 0x11, 0x00


	//----- nvinfo : EIATTR_KPARAM_INFO
	.align		4
.L_9:
        /*0018*/ 	.byte	0x04, 0x17
        /*001a*/ 	.short	(.L_11 - .L_10)
.L_10:
        /*001c*/ 	.word	0x00000000
        /*0020*/ 	.short	0x0002
        /*0022*/ 	.short	0x0010
        /*0024*/ 	.byte	0x00, 0xf5, 0x21, 0x00


	//----- nvinfo : EIATTR_KPARAM_INFO
	.align		4
.L_11:
        /*0028*/ 	.byte	0x04, 0x17
        /*002a*/ 	.short	(.L_13 - .L_12)
.L_12:
        /*002c*/ 	.word	0x00000000
        /*0030*/ 	.short	0x0001
        /*0032*/ 	.short	0x0008
        /*0034*/ 	.byte	0x00, 0xf5, 0x21, 0x00


	//----- nvinfo : EIATTR_KPARAM_INFO
	.align		4
.L_13:
        /*0038*/ 	.byte	0x04, 0x17
        /*003a*/ 	.short	(.L_15 - .L_14)
.L_14:
        /*003c*/ 	.word	0x00000000
        /*0040*/ 	.short	0x0000
        /*0042*/ 	.short	0x0000
        /*0044*/ 	.byte	0x00, 0xf5, 0x21, 0x00


	//----- nvinfo : EIATTR_SPARSE_MMA_MASK
	.align		4
.L_15:
        /*0048*/ 	.byte	0x03, 0x50
        /*004a*/ 	.short	0x0000


	//----- nvinfo : EIATTR_MAXREG_COUNT
	.align		4
        /*004c*/ 	.byte	0x03, 0x1b
        /*004e*/ 	.short	0x00ff


	//----- nvinfo : EIATTR_NUM_BARRIERS
	.align		4
        /*0050*/ 	.byte	0x02, 0x4c
        /*0052*/ 	.byte	0x01
	.zero		1


	//----- nvinfo : EIATTR_MERCURY_ISA_VERSION
	.align		4
        /*0054*/ 	.byte	0x03, 0x5f
        /*0056*/ 	.short	0x0101


	//----- nvinfo : EIATTR_VRC_CTA_INIT_COUNT
	.align		4
        /*0058*/ 	.byte	0x02, 0x4a
	.zero		1
	.zero		1


	//----- nvinfo : EIATTR_EXIT_INSTR_OFFSETS
	.align		4
        /*005c*/ 	.byte	0x04, 0x1c
        /*005e*/ 	.short	(.L_17 - .L_16)


	//   ....[0]....
.L_16:
        /*0060*/ 	.word	0x000005c0


	//   ....[1]....
        /*0064*/ 	.word	0x00000610


	//----- nvinfo : EIATTR_CBANK_PARAM_SIZE
	.align		4
.L_17:
        /*0068*/ 	.byte	0x03, 0x19
        /*006a*/ 	.short	0x001c


	//----- nvinfo : EIATTR_PARAM_CBANK
	.align		4
        /*006c*/ 	.byte	0x04, 0x0a
        /*006e*/ 	.short	(.L_19 - .L_18)
	.align		4
.L_18:
        /*0070*/ 	.word	index@(.nv.constant0._Z20tiledMatrixMulKernelPfS_S_i)
        /*0074*/ 	.short	0x0380
        /*0076*/ 	.short	0x001c


	//----- nvinfo : EIATTR_SW_WAR
	.align		4
.L_19:
        /*0078*/ 	.byte	0x04, 0x36
        /*007a*/ 	.short	(.L_21 - .L_20)
.L_20:
        /*007c*/ 	.word	0x00000008
.L_21:


//--------------------- .nv.callgraph             --------------------------
	.section	.nv.callgraph,"",@"SHT_CUDA_CALLGRAPH"
	.align	4
	.sectionentsize	8
	.align		4
        /*0000*/ 	.word	0x00000000
	.align		4
        /*0004*/ 	.word	0xffffffff
	.align		4
        /*0008*/ 	.word	0x00000000
	.align		4
        /*000c*/ 	.word	0xfffffffe
	.align		4
        /*0010*/ 	.word	0x00000000
	.align		4
        /*0014*/ 	.word	0xfffffffd
	.align		4
        /*0018*/ 	.word	0x00000000
	.align		4
        /*001c*/ 	.word	0xfffffffc


//--------------------- .text._Z20tiledMatrixMulKernelPfS_S_i --------------------------
	.section	.text._Z20tiledMatrixMulKernelPfS_S_i,"ax",@progbits
	.align	128
        .global         _Z20tiledMatrixMulKernelPfS_S_i
        .type           _Z20tiledMatrixMulKernelPfS_S_i,@function
        .size           _Z20tiledMatrixMulKernelPfS_S_i,(.L_x_3 - _Z20tiledMatrixMulKernelPfS_S_i)
        .other          _Z20tiledMatrixMulKernelPfS_S_i,@"STO_CUDA_ENTRY STV_DEFAULT"
_Z20tiledMatrixMulKernelPfS_S_i:
.text._Z20tiledMatrixMulKernelPfS_S_i:
[----:B------:R-:W-:Y:S01]  /*0000*/  LDC R1, c[0x0][0x37c] ;  /* 0x0000df00ff017b82 */ /* 0x000fe20000000800 */
[----:B------:R-:W0:Y:S01]  /*0010*/  LDCU UR4, c[0x0][0x398] ;  /* 0x00007300ff0477ac */ /* 0x000e220008000800 */
[----:B------:R-:W1:Y:S01]  /*0020*/  S2R R2, SR_TID.Y ;  /* 0x0000000000027919 */ /* 0x000e620000002200 */
[----:B------:R-:W-:Y:S01]  /*0030*/  HFMA2 R25, -RZ, RZ, 0, 0 ;  /* 0x00000000ff197431 */ /* 0x000fe200000001ff */
[----:B------:R-:W2:Y:S01]  /*0040*/  LDCU.64 UR8, c[0x0][0x358] ;  /* 0x00006b00ff0877ac */ /* 0x000ea20008000a00 */
[----:B------:R-:W1:Y:S01]  /*0050*/  S2R R5, SR_CTAID.Y ;  /* 0x0000000000057919 */ /* 0x000e620000002600 */
[----:B------:R-:W3:Y:S01]  /*0060*/  S2R R3, SR_TID.X ;  /* 0x0000000000037919 */ /* 0x000ee20000002100 */
[----:B------:R-:W3:Y:S01]  /*0070*/  S2R R10, SR_CTAID.X ;  /* 0x00000000000a7919 */ /* 0x000ee20000002500 */
[----:B0-----:R-:W-:-:S04]  /*0080*/  MOV R6, UR4 ;  /* 0x0000000400067c02 */ /* 0x001fc80008000f00 */
[----:B------:R-:W-:Y:S02]  /*0090*/  ISETP.GE.AND P0, PT, R6, 0x1, PT ;  /* 0x000000010600780c */ /* 0x000fe40003f06270 */
[----:B-1----:R-:W-:Y:S02]  /*00a0*/  LEA R5, R5, R2, 0x4 ;  /* 0x0000000205057211 */ /* 0x002fe400078e20ff */
[----:B---3--:R-:W-:-:S09]  /*00b0*/  LEA R4, R10, R3, 0x4 ;  /* 0x000000030a047211 */ /* 0x008fd200078e20ff */
[----:B--2---:R-:W-:Y:S05]  /*00c0*/  @!P0 BRA `(.L_x_0) ;  /* 0x0000000400348947 */ /* 0x004fea0003800000 */
[----:B------:R-:W0:Y:S01]  /*00d0*/  S2UR UR6, SR_CgaCtaId ;  /* 0x00000000000679c3 */ /* 0x000e220000008800 */
[----:B------:R-:W-:Y:S01]  /*00e0*/  UMOV UR4, 0x400 ;  /* 0x0000040000047882 */ /* 0x000fe20000000000 */
[----:B------:R-:W-:Y:S01]  /*00f0*/  IADD3 R8, PT, PT, R6, 0xf, RZ ;  /* 0x0000000f06087810 */ /* 0x000fe20007ffe0ff */
[----:B------:R-:W-:Y:S01]  /*0100*/  UIADD3 UR5, UPT, UPT, UR4, 0x400, URZ ;  /* 0x0000040004057890 */ /* 0x000fe2000fffe0ff */
[-CC-:B------:R-:W-:Y:S01]  /*0110*/  IMAD R7, R2, R6.reuse, R3.reuse ;  /* 0x0000000602077224 */ /* 0x180fe200078e0203 */
[----:B------:R-:W-:Y:S01]  /*0120*/  MOV R25, RZ ;  /* 0x000000ff00197202 */ /* 0x000fe20000000f00 */
[----:B------:R-:W-:Y:S01]  /*0130*/  IMAD R18, R5, R6, R3 ;  /* 0x0000000605127224 */ /* 0x000fe200078e0203 */
[----:B------:R-:W-:Y:S01]  /*0140*/  SHF.R.U32.HI R8, RZ, 0x4, R8 ;  /* 0x00000004ff087819 */ /* 0x000fe20000011608 */
[----:B------:R-:W1:Y:S01]  /*0150*/  LDC R0, c[0x0][0x398] ;  /* 0x0000e600ff007b82 */ /* 0x000e620000000800 */
[----:B------:R-:W-:Y:S02]  /*0160*/  IMAD R7, R10, 0x10, R7 ;  /* 0x000000100a077824 */ /* 0x000fe400078e0207 */
[----:B------:R-:W-:-:S05]  /*0170*/  IADD3 R19, PT, PT, -R8, RZ, RZ ;  /* 0x000000ff08137210 */ /* 0x000fca0007ffe1ff */
[----:B------:R-:W2:Y:S01]  /*0180*/  LDC.64 R22, c[0x0][0x380] ;  /* 0x0000e000ff167b82 */ /* 0x000ea20000000a00 */
[----:B0-----:R-:W-:Y:S02]  /*0190*/  ULEA UR5, UR6, UR5, 0x18 ;  /* 0x0000000506057291 */ /* 0x001fe4000f8ec0ff */
[----:B------:R-:W-:-:S04]  /*01a0*/  ULEA UR4, UR6, UR4, 0x18 ;  /* 0x0000000406047291 */ /* 0x000fc8000f8ec0ff */
[----:B------:R-:W-:Y:S02]  /*01b0*/  LEA R17, R3, UR5, 0x2 ;  /* 0x0000000503117c11 */ /* 0x000fe4000f8e10ff */
[----:B------:R-:W-:-:S03]  /*01c0*/  LEA R16, R2, UR4, 0x6 ;  /* 0x0000000402107c11 */ /* 0x000fc6000f8e30ff */
[----:B------:R-:W-:Y:S01]  /*01d0*/  IMAD R21, R2, 0x40, R17 ;  /* 0x0000004002157824 */ /* 0x000fe200078e0211 */
[----:B------:R-:W-:-:S07]  /*01e0*/  LEA R20, R3, R16, 0x2 ;  /* 0x0000001003147211 */ /* 0x000fce00078e10ff */
.L_x_1:
[----:B-1----:R-:W-:Y:S01]  /*01f0*/  MOV R6, R0 ;  /* 0x0000000000067202 */ /* 0x002fe20000000f00 */
[----:B------:R-:W-:Y:S01]  /*0200*/  HFMA2 R29, -RZ, RZ, 0, 0 ;  /* 0x00000000ff1d7431 */ /* 0x000fe200000001ff */
[----:B------:R-:W-:Y:S01]  /*0210*/  MOV R24, RZ ;  /* 0x000000ff00187202 */ /* 0x000fe20000000f00 */
[----:B--2---:R-:W-:Y:S01]  /*0220*/  IMAD.WIDE R8, R18, 0x4, R22 ;  /* 0x0000000412087825 */ /* 0x004fe200078e0216 */
[-C--:B------:R-:W-:Y:S02]  /*0230*/  ISETP.GE.AND P0, PT, R2, R6.reuse, PT ;  /* 0x000000060200720c */ /* 0x080fe40003f06270 */
[-C--:B------:R-:W-:Y:S02]  /*0240*/  ISETP.GE.AND P1, PT, R3, R6.reuse, PT ;  /* 0x000000060300720c */ /* 0x080fe40003f26270 */
[-C--:B------:R-:W-:Y:S02]  /*0250*/  ISETP.GE.U32.OR P0, PT, R4, R6.reuse, P0 ;  /* 0x000000060400720c */ /* 0x080fe40000706470 */
[----:B------:R-:W-:-:S11]  /*0260*/  ISETP.GE.U32.OR P1, PT, R5, R6, P1 ;  /* 0x000000060500720c */ /* 0x000fd60000f26470 */
[----:B------:R-:W0:Y:S02]  /*0270*/  @!P0 LDC.64 R10, c[0x0][0x388] ;  /* 0x0000e200ff0a8b82 */ /* 0x000e240000000a00 */
[----:B------:R-:W2:Y:S01]  /*0280*/  @!P1 LDG.E R29, desc[UR8][R8.64] ;  /* 0x00000008081d9981 */ /* 0x000ea2000c1e1900 */
[----:B0-----:R-:W-:-:S05]  /*0290*/  @!P0 IMAD.WIDE.U32 R10, R7, 0x4, R10 ;  /* 0x00000004070a8825 */ /* 0x001fca00078e000a */
[----:B------:R-:W3:Y:S01]  /*02a0*/  @!P0 LDG.E R24, desc[UR8][R10.64] ;  /* 0x000000080a188981 */ /* 0x000ee2000c1e1900 */
[----:B------:R-:W-:-:S05]  /*02b0*/  VIADD R19, R19, 0x1 ;  /* 0x0000000113137836 */ /* 0x000fca0000000000 */
[----:B------:R-:W-:Y:S02]  /*02c0*/  ISETP.NE.AND P0, PT, R19, RZ, PT ;  /* 0x000000ff1300720c */ /* 0x000fe40003f05270 */
[----:B------:R-:W-:Y:S02]  /*02d0*/  IADD3 R18, PT, PT, R18, 0x10, RZ ;  /* 0x0000001012127810 */ /* 0x000fe40007ffe0ff */
[----:B------:R-:W-:Y:S02]  /*02e0*/  IADD3 R2, PT, PT, R2, 0x10, RZ ;  /* 0x0000001002027810 */ /* 0x000fe40007ffe0ff */
[----:B------:R-:W-:Y:S02]  /*02f0*/  IADD3 R3, PT, PT, R3, 0x10, RZ ;  /* 0x0000001003037810 */ /* 0x000fe40007ffe0ff */
[----:B------:R-:W-:Y:S01]  /*0300*/  LEA R7, R6, R7, 0x4 ;  /* 0x0000000706077211 */ /* 0x000fe200078e20ff */
[----:B--2---:R-:W-:Y:S04]  /*0310*/  STS [R20], R29 ;  /* 0x0000001d14007388 */ /* 0x004fe80000000800 */
[----:B---3--:R-:W-:Y:S01]  /*0320*/  STS [R21], R24 ;  /* 0x0000001815007388 */ /* 0x008fe20000000800 */
[----:B------:R-:W-:Y:S06]  /*0330*/  BAR.SYNC.DEFER_BLOCKING 0x0 ;  /* 0x0000000000007b1d */ /* 0x000fec0000010000 */
[----:B------:R-:W-:Y:S04]  /*0340*/  LDS R26, [R17] ;  /* 0x00000000111a7984 */ /* 0x000fe80000000800 */
[----:B------:R-:W0:Y:S04]  /*0350*/  LDS.128 R12, [R16] ;  /* 0x00000000100c7984 */ /* 0x000e280000000c00 */
[----:B------:R-:W1:Y:S04]  /*0360*/  LDS R28, [R17+0x40] ;  /* 0x00004000111c7984 */ /* 0x000e680000000800 */
[----:B------:R-:W2:Y:S04]  /*0370*/  LDS R27, [R17+0x80] ;  /* 0x00008000111b7984 */ /* 0x000ea80000000800 */
[----:B------:R-:W-:Y:S04]  /*0380*/  LDS.128 R8, [R16+0x10] ;  /* 0x0000100010087984 */ /* 0x000fe80000000c00 */
[----:B------:R-:W-:Y:S01]  /*0390*/  LDS R24, [R17+0x140] ;  /* 0x0001400011187984 */ /* 0x000fe20000000800 */
[----:B0-----:R-:W-:-:S03]  /*03a0*/  FFMA R26, R12, R26, R25 ;  /* 0x0000001a0c1a7223 */ /* 0x001fc60000000019 */
[----:B------:R-:W0:Y:S01]  /*03b0*/  LDS R12, [R17+0xc0] ;  /* 0x0000c000110c7984 */ /* 0x000e220000000800 */
[----:B-1----:R-:W-:-:S03]  /*03c0*/  FFMA R26, R28, R13, R26 ;  /* 0x0000000d1c1a7223 */ /* 0x002fc6000000001a */
[----:B------:R-:W1:Y:S04]  /*03d0*/  LDS R13, [R17+0x100] ;  /* 0x00010000110d7984 */ /* 0x000e680000000800 */
[----:B------:R-:W3:Y:S01]  /*03e0*/  LDS R25, [R17+0x180] ;  /* 0x0001800011197984 */ /* 0x000ee20000000800 */
[----:B--2---:R-:W-:-:S04]  /*03f0*/  FFMA R27, R27, R14, R26 ;  /* 0x0000000e1b1b7223 */ /* 0x004fc8000000001a */
[----:B0-----:R-:W-:Y:S02]  /*0400*/  FFMA R15, R12, R15, R27 ;  /* 0x0000000f0c0f7223 */ /* 0x001fe4000000001b */
[----:B------:R-:W-:Y:S02]  /*0410*/  LDS R27, [R17+0x200] ;  /* 0x00020000111b7984 */ /* 0x000fe40000000800 */
[----:B-1----:R-:W-:Y:S02]  /*0420*/  FFMA R13, R8, R13, R15 ;  /* 0x0000000d080d7223 */ /* 0x002fe4000000000f */
[----:B------:R-:W0:Y:S02]  /*0430*/  LDS R8, [R17+0x1c0] ;  /* 0x0001c00011087984 */ /* 0x000e240000000800 */
[----:B------:R-:W-:Y:S02]  /*0440*/  FFMA R26, R24, R9, R13 ;  /* 0x00000009181a7223 */ /* 0x000fe4000000000d */
[----:B------:R-:W1:Y:S04]  /*0450*/  LDS.128 R12, [R16+0x20] ;  /* 0x00002000100c7984 */ /* 0x000e680000000c00 */
[----:B------:R-:W2:Y:S01]  /*0460*/  LDS R24, [R17+0x240] ;  /* 0x0002400011187984 */ /* 0x000ea20000000800 */
[----:B---3--:R-:W-:-:S03]  /*0470*/  FFMA R9, R25, R10, R26 ;  /* 0x0000000a19097223 */ /* 0x008fc6000000001a */
[----:B------:R-:W3:Y:S01]  /*0480*/  LDS R25, [R17+0x280] ;  /* 0x0002800011197984 */ /* 0x000ee20000000800 */
[----:B0-----:R-:W-:-:S04]  /*0490*/  FFMA R9, R8, R11, R9 ;  /* 0x0000000b08097223 */ /* 0x001fc80000000009 */
[----:B-1----:R-:W-:Y:S02]  /*04a0*/  FFMA R9, R12, R27, R9 ;  /* 0x0000001b0c097223 */ /* 0x002fe40000000009 */
[----:B------:R-:W0:Y:S02]  /*04b0*/  LDS R12, [R17+0x2c0] ;  /* 0x0002c000110c7984 */ /* 0x000e240000000800 */
[----:B--2---:R-:W-:Y:S02]  /*04c0*/  FFMA R24, R24, R13, R9 ;  /* 0x0000000d18187223 */ /* 0x004fe40000000009 */
[----:B------:R-:W-:Y:S04]  /*04d0*/  LDS R13, [R17+0x300] ;  /* 0x00030000110d7984 */ /* 0x000fe80000000800 */
[----:B------:R-:W1:Y:S01]  /*04e0*/  LDS.128 R8, [R16+0x30] ;  /* 0x0000300010087984 */ /* 0x000e620000000c00 */
[----:B---3--:R-:W-:-:S03]  /*04f0*/  FFMA R25, R25, R14, R24 ;  /* 0x0000000e19197223 */ /* 0x008fc60000000018 */
[----:B------:R-:W2:Y:S04]  /*0500*/  LDS R27, [R17+0x340] ;  /* 0x00034000111b7984 */ /* 0x000ea80000000800 */
[----:B------:R-:W3:Y:S04]  /*0510*/  LDS R24, [R17+0x380] ;  /* 0x0003800011187984 */ /* 0x000ee80000000800 */
[----:B------:R-:W4:Y:S01]  /*0520*/  LDS R14, [R17+0x3c0] ;  /* 0x0003c000110e7984 */ /* 0x000f220000000800 */
[----:B0-----:R-:W-:-:S04]  /*0530*/  FFMA R15, R12, R15, R25 ;  /* 0x0000000f0c0f7223 */ /* 0x001fc80000000019 */
[----:B-1----:R-:W-:-:S04]  /*0540*/  FFMA R8, R8, R13, R15 ;  /* 0x0000000d08087223 */ /* 0x002fc8000000000f */
[----:B--2---:R-:W-:-:S04]  /*0550*/  FFMA R9, R27, R9, R8 ;  /* 0x000000091b097223 */ /* 0x004fc80000000008 */
[----:B---3--:R-:W-:-:S04]  /*0560*/  FFMA R9, R24, R10, R9 ;  /* 0x0000000a18097223 */ /* 0x008fc80000000009 */
[----:B----4-:R-:W-:Y:S01]  /*0570*/  FFMA R25, R14, R11, R9 ;  /* 0x0000000b0e197223 */ /* 0x010fe20000000009 */
[----:B------:R-:W-:Y:S06]  /*0580*/  BAR.SYNC.DEFER_BLOCKING 0x0 ;  /* 0x0000000000007b1d */ /* 0x000fec0000010000 */
[----:B------:R-:W-:Y:S05]  /*0590*/  @P0 BRA `(.L_x_1) ;  /* 0xfffffffc00140947 */ /* 0x000fea000383ffff */
.L_x_0:
[----:B------:R-:W-:-:S04]  /*05a0*/  VIMNMX R3, PT, PT, R5, R4, !PT ;  /* 0x0000000405037248 */ /* 0x000fc80007fe0100 */
[----:B------:R-:W-:-:S13]  /*05b0*/  ISETP.GE.AND P0, PT, R3, R6, PT ;  /* 0x000000060300720c */ /* 0x000fda0003f06270 */
[----:B------:R-:W-:Y:S05]  /*05c0*/  @P0 EXIT ;  /* 0x000000000000094d */ /* 0x000fea0003800000 */
[----:B------:R-:W0:Y:S01]  /*05d0*/  LDC.64 R2, c[0x0][0x390] ;  /* 0x0000e400ff027b82 */ /* 0x000e220000000a00 */
[----:B------:R-:W-:-:S04]  /*05e0*/  IMAD R5, R5, R6, R4 ;  /* 0x0000000605057224 */ /* 0x000fc800078e0204 */
[----:B0-----:R-:W-:-:S05]  /*05f0*/  IMAD.WIDE.U32 R2, R5, 0x4, R2 ;  /* 0x0000000405027825 */ /* 0x001fca00078e0002 */
[----:B------:R-:W-:Y:S01]  /*0600*/  STG.E desc[UR8][R2.64], R25 ;  /* 0x0000001902007986 */ /* 0x000fe2000c101908 */
[----:B------:R-:W-:Y:S05]  /*0610*/  EXIT ;  /* 0x000000000000794d */ /* 0x000fea0003800000 */
.L_x_2:
[----:B------:R-:W-:-:S00]  /*0620*/  BRA `(.L_x_2) ;  /* 0xfffffffc00fc7947 */ /* 0x000fc0000383ffff */
[----:B------:R-:W-:-:S00]  /*0630*/  NOP ;  /* 0x0000000000007918 */ /* 0x000fc00000000000 */
        /* <DEDUP_REMOVED lines=12> */
.L_x_3:


//--------------------- .nv.shared._Z20tiledMatrixMulKernelPfS_S_i --------------------------
	.section	.nv.shared._Z20tiledMatrixMulKernelPfS_S_i,"aw",@nobits
	.sectionflags	@""
	.align	4
.nv.shared._Z20tiledMatrixMulKernelPfS_S_i:
	.zero		3072


//--------------------- .nv.shared.reserved.0     --------------------------
	.section	.nv.shared.reserved.0,"aw",@nobits
	.weak		__nv_reservedSMEM_offset_0_alias
	.size		__nv_reservedSMEM_offset_0_alias, 0, 64
	.other		__nv_reservedSMEM_offset_0_alias,@"STO_CUDA_RESERVED_SHARED STV_DEFAULT"
__nv_reservedSMEM_offset_0_alias:
	.zero		0
	.zero		64


//--------------------- .nv.constant0._Z20tiledMatrixMulKernelPfS_S_i --------------------------
	.section	.nv.constant0._Z20tiledMatrixMulKernelPfS_S_i,"a",@progbits
	.sectionflags	@""
	.align	4
.nv.constant0._Z20tiledMatrixMulKernelPfS_S_i:
	.zero		924


//--------------------- SYMBOLS --------------------------

	.type		.nv.reservedSmem.offset0,@object
	.size		.nv.reservedSmem.offset0,0x4
	.type		.nv.reservedSmem.cap,@object
	.size		.nv.reservedSmem.cap,0x4
